//
// Generated by NVIDIA NVVM Compiler
//
// Compiler Build ID: CL-36424714
// Cuda compilation tools, release 13.0, V13.0.88
// Based on NVVM 20.0.0
//

.version 9.0
.target sm_100
.address_size 64

	// .globl	_Z14hello_from_gpuv
.extern .func  (.param .b32 func_retval0) vprintf
(
	.param .b64 vprintf_param_0,
	.param .b64 vprintf_param_1
)
;
.global .align 1 .b8 $str[12] = {84, 104, 114, 101, 97, 100, 32, 37, 100, 33, 10};

.visible .entry _Z14hello_from_gpuv()
{
	.local .align 8 .b8 	__local_depot0[8];
	.reg .b64 	%SP;
	.reg .b64 	%SPL;
	.reg .b32 	%r<4>;
	.reg .b64 	%rd<5>;

	mov.u64 	%SPL, __local_depot0;
	cvta.local.u64 	%SP, %SPL;
	add.u64 	%rd1, %SP, 0;
	add.u64 	%rd2, %SPL, 0;
	mov.u32 	%r1, %tid.x;
	st.local.u32 	[%rd2], %r1;
	mov.u64 	%rd3, $str;
	cvta.global.u64 	%rd4, %rd3;
	{ // callseq 0, 0
	.param .b64 param0;
	st.param.b64 	[param0], %rd4;
	.param .b64 param1;
	st.param.b64 	[param1], %rd1;
	.param .b32 retval0;
	call.uni (retval0), 
	vprintf, 
	(
	param0, 
	param1
	);
	ld.param.b32 	%r2, [retval0];
	} // callseq 0
	ret;

}


// ===== COMPILED SASS (sm_100) =====

	.target	sm_100

	.elftype	@"ET_EXEC"


//--------------------- .note.nv.tkinfo           --------------------------
	.section	.note.nv.tkinfo,"",@"SHT_NOTE"
	.sectionflags	@"SHF_NOTE_NV_TKINFO"
	.tkinfo
        /*0018*/ 	.word	0x00000002
        /*0030*/ 	.string	""
        /*0030*/ 	.string	"ptxas"
        /*0030*/ 	.string	"Cuda compilation tools, release 13.0, V13.0.88"
        /*0030*/ 	.string	"Build cuda_13.0.r13.0/compiler.36424714_0"
        /*0030*/ 	.string	"-arch sm_100 -m 64 "



//--------------------- .note.nv.cuinfo           --------------------------
	.section	.note.nv.cuinfo,"",@"SHT_NOTE"
	.sectionflags	@"SHF_NOTE_NV_CUINFO"
        /*0018*/ 	.short	0x0002
        /*001a*/ 	.short	0x0064
        /*001c*/ 	.short	0x0082
	.zero		2


//--------------------- .nv.info                  --------------------------
	.section	.nv.info,"",@"SHT_CUDA_INFO"
	.align	4


	//----- nvinfo : EIATTR_REGCOUNT
	.align		4
        /*0000*/ 	.byte	0x04, 0x2f
        /*0002*/ 	.short	(.L_2 - .L_1)
	.align		4
.L_1:
        /*0004*/ 	.word	index@(_Z14hello_from_gpuv)
        /*0008*/ 	.word	0x00000018


	//----- nvinfo : EIATTR_FRAME_SIZE
	.align		4
.L_2:
        /*000c*/ 	.byte	0x04, 0x11
        /*000e*/ 	.short	(.L_4 - .L_3)
	.align		4
.L_3:
        /*0010*/ 	.word	index@(_Z14hello_from_gpuv)
        /*0014*/ 	.word	0x00000008


	//----- nvinfo : EIATTR_MIN_STACK_SIZE
	.align		4
.L_4:
        /*0018*/ 	.byte	0x04, 0x12
        /*001a*/ 	.short	(.L_6 - .L_5)
	.align		4
.L_5:
        /*001c*/ 	.word	index@(_Z14hello_from_gpuv)
        /*0020*/ 	.word	0x00000008
.L_6:


//--------------------- .nv.compat                --------------------------
	.section	.nv.compat,"",@"SHT_CUDA_COMPAT_INFO"
	.align	4
        /*0000*/ 	.byte	0x02, 0x09, 0x00, 0x00, 0x02, 0x02, 0x01, 0x00, 0x02, 0x05, 0x05, 0x00, 0x03, 0x07, 0x01, 0x01
        /*0010*/ 	.byte	0x02, 0x03, 0x00, 0x00, 0x02, 0x06, 0x01, 0x00, 0x04, 0x0b, 0x08, 0x00, 0x09, 0x00, 0x00, 0x00
        /*0020*/ 	.byte	0x00, 0x00, 0x00, 0x00


//--------------------- .nv.info._Z14hello_from_gpuv --------------------------
	.section	.nv.info._Z14hello_from_gpuv,"",@"SHT_CUDA_INFO"
	.sectionflags	@""
	.align	4


	//----- nvinfo : EIATTR_CUDA_API_VERSION
	.align		4
        /*0000*/ 	.byte	0x04, 0x37
        /*0002*/ 	.short	(.L_8 - .L_7)
.L_7:
        /*0004*/ 	.word	0x00000082


	//----- nvinfo : EIATTR_SPARSE_MMA_MASK
	.align		4
.L_8:
        /*0008*/ 	.byte	0x03, 0x50
        /*000a*/ 	.short	0x0000


	//----- nvinfo : EIATTR_MAXREG_COUNT
	.align		4
        /*000c*/ 	.byte	0x03, 0x1b
        /*000e*/ 	.short	0x00ff


	//----- nvinfo : EIATTR_EXTERNS
	.align		4
        /*0010*/ 	.byte	0x04, 0x0f
        /*0012*/ 	.short	(.L_10 - .L_9)


	//   ....[0]....
	.align		4
.L_9:
        /*0014*/ 	.word	index@(vprintf)


	//----- nvinfo : EIATTR_MERCURY_ISA_VERSION
	.align		4
.L_10:
        /*0018*/ 	.byte	0x03, 0x5f
        /*001a*/ 	.short	0x0101


	//----- nvinfo : EIATTR_VRC_CTA_INIT_COUNT
	.align		4
        /*001c*/ 	.byte	0x02, 0x4a
	.zero		1
	.zero		1


	//----- nvinfo : EIATTR_SYSCALL_OFFSETS
	.align		4
        /*0020*/ 	.byte	0x04, 0x46
        /*0022*/ 	.short	(.L_12 - .L_11)


	//   ....[0]....
.L_11:
        /*0024*/ 	.word	0x000000e0


	//----- nvinfo : EIATTR_EXIT_INSTR_OFFSETS
	.align		4
.L_12:
        /*0028*/ 	.byte	0x04, 0x1c
        /*002a*/ 	.short	(.L_14 - .L_13)


	//   ....[0]....
.L_13:
        /*002c*/ 	.word	0x000000f0


	//----- nvinfo : EIATTR_SW_WAR
	.align		4
.L_14:
        /*0030*/ 	.byte	0x04, 0x36
        /*0032*/ 	.short	(.L_16 - .L_15)
.L_15:
        /*0034*/ 	.word	0x00000008
.L_16:


//--------------------- .nv.callgraph             --------------------------
	.section	.nv.callgraph,"",@"SHT_CUDA_CALLGRAPH"
	.align	4
	.sectionentsize	8
	.align		4
        /*0000*/ 	.word	0x00000000
	.align		4
        /*0004*/ 	.word	0xffffffff
	.align		4
        /*0008*/ 	.word	index@(_Z14hello_from_gpuv)
	.align		4
        /*000c*/ 	.word	index@(vprintf)
	.align		4
        /*0010*/ 	.word	0x00000000
	.align		4
        /*0014*/ 	.word	0xfffffffe
	.align		4
        /*0018*/ 	.word	0x00000000
	.align		4
        /*001c*/ 	.word	0xfffffffd
	.align		4
        /*0020*/ 	.word	0x00000000
	.align		4
        /*0024*/ 	.word	0xfffffffc


//--------------------- .nv.constant4             --------------------------
	.section	.nv.constant4,"a",@progbits
	.align	8
	.align		8
.nv.constant4:
        /*0000*/ 	.dword	vprintf
	.align		8
        /*0008*/ 	.dword	$str


//--------------------- .text._Z14hello_from_gpuv --------------------------
	.section	.text._Z14hello_from_gpuv,"ax",@progbits
	.align	128
        .global         _Z14hello_from_gpuv
        .type           _Z14hello_from_gpuv,@function
        .size           _Z14hello_from_gpuv,(.L_x_2 - _Z14hello_from_gpuv)
        .other          _Z14hello_from_gpuv,@"STO_CUDA_ENTRY STV_DEFAULT"
_Z14hello_from_gpuv:
.text._Z14hello_from_gpuv:
[----:B------:R-:W0:Y:S01]  /*0000*/  LDC R1, c[0x0][0x37c] ;  /* 0x0000df00ff017b82 */ /* 0x000e220000000800 */
[----:B------:R-:W1:Y:S01]  /*0010*/  S2R R8, SR_TID.X ;  /* 0x0000000000087919 */ /* 0x000e620000002100 */
[----:B0-----:R-:W-:Y:S01]  /*0020*/  VIADD R1, R1, 0xfffffff8 ;  /* 0xfffffff801017836 */ /* 0x001fe20000000000 */
[----:B------:R-:W-:Y:S01]  /*0030*/  MOV R0, 0x0 ;  /* 0x0000000000007802 */ /* 0x000fe20000000f00 */
[----:B------:R-:W0:Y:S04]  /*0040*/  LDCU UR4, c[0x0][0x2f8] ;  /* 0x00005f00ff0477ac */ /* 0x000e280008000800 */
[----:B------:R2:W3:Y:S01]  /*0050*/  LDC.64 R2, c[0x4][R0] ;  /* 0x0100000000027b82 */ /* 0x0004e20000000a00 */
[----:B------:R-:W4:Y:S01]  /*0060*/  LDCU.64 UR6, c[0x4][0x8] ;  /* 0x01000100ff0677ac */ /* 0x000f220008000a00 */
[----:B------:R-:W5:Y:S01]  /*0070*/  LDCU UR5, c[0x0][0x2fc] ;  /* 0x00005f80ff0577ac */ /* 0x000f620008000800 */
[----:B0-----:R-:W-:Y:S01]  /*0080*/  IADD3 R6, P0, PT, R1, UR4, RZ ;  /* 0x0000000401067c10 */ /* 0x001fe2000ff1e0ff */
[----:B----4-:R-:W-:Y:S01]  /*0090*/  IMAD.U32 R4, RZ, RZ, UR6 ;  /* 0x00000006ff047e24 */ /* 0x010fe2000f8e00ff */
[----:B------:R-:W-:-:S03]  /*00a0*/  MOV R5, UR7 ;  /* 0x0000000700057c02 */ /* 0x000fc60008000f00 */
[----:B-----5:R-:W-:Y:S01]  /*00b0*/  IMAD.X R7, RZ, RZ, UR5, P0 ;  /* 0x00000005ff077e24 */ /* 0x020fe200080e06ff */
[----:B-1----:R2:W-:Y:S07]  /*00c0*/  STL [R1], R8 ;  /* 0x0000000801007387 */ /* 0x0025ee0000100800 */
[----:B------:R-:W-:-:S07]  /*00d0*/  LEPC R20, `(.L_x_0) ;  /* 0x000000001014794e */ /* 0x000fce0000000000 */
[----:B--23--:R-:W-:Y:S05]  /*00e0*/  CALL.ABS.NOINC R2 ;  /* 0x0000000002007343 */ /* 0x00cfea0003c00000 */
.L_x_0:
[----:B------:R-:W-:Y:S05]  /*00f0*/  EXIT ;  /* 0x000000000000794d */ /* 0x000fea0003800000 */
.L_x_1:
[----:B------:R-:W-:-:S00]  /*0100*/  BRA `(.L_x_1) ;  /* 0xfffffffc00fc7947 */ /* 0x000fc0000383ffff */
[----:B------:R-:W-:-:S00]  /*0110*/  NOP ;  /* 0x0000000000007918 */ /* 0x000fc00000000000 */
        /* <DEDUP_REMOVED lines=14> */
.L_x_2:


//--------------------- .nv.global.init           --------------------------
	.section	.nv.global.init,"aw",@progbits
.nv.global.init:
	.type		$str,@object
	.size		$str,(.L_0 - $str)
$str:
        /*0000*/ 	.byte	0x54, 0x68, 0x72, 0x65, 0x61, 0x64, 0x20, 0x25, 0x64, 0x21, 0x0a, 0x00
.L_0:


//--------------------- .nv.shared.reserved.0     --------------------------
	.section	.nv.shared.reserved.0,"aw",@nobits
	.weak		__nv_reservedSMEM_offset_0_alias
	.size		__nv_reservedSMEM_offset_0_alias, 0, 64
	.other		__nv_reservedSMEM_offset_0_alias,@"STO_CUDA_RESERVED_SHARED STV_DEFAULT"
__nv_reservedSMEM_offset_0_alias:
	.zero		0
	.zero		64


//--------------------- .nv.constant0._Z14hello_from_gpuv --------------------------
	.section	.nv.constant0._Z14hello_from_gpuv,"a",@progbits
	.sectionflags	@""
	.align	4
.nv.constant0._Z14hello_from_gpuv:
	.zero		896


//--------------------- SYMBOLS --------------------------

	.type		.nv.reservedSmem.offset0,@object
	.size		.nv.reservedSmem.offset0,0x4
	.type		vprintf,@function
